//
// Generated by NVIDIA NVVM Compiler
//
// Compiler Build ID: CL-36424714
// Cuda compilation tools, release 13.0, V13.0.88
// Based on NVVM 20.0.0
//

.version 9.0
.target sm_100
.address_size 64

.func  (.param .b32 func_retval0) _Z16CallbackFunctionv
()
;
.global .attribute(.managed) .align 8 .u64 callback_addr = _Z16CallbackFunctionv;

.func  (.param .b32 func_retval0) _Z16CallbackFunctionv()
{
	.reg .b32 	%f<2>;

	mov.f32 	%f1, 0f00000000;
	st.param.f32 	[func_retval0], %f1;
	ret;

}


// ===== COMPILED SASS (sm_100) =====

	.target	sm_100

	.elftype	@"ET_EXEC"


//--------------------- .note.nv.tkinfo           --------------------------
	.section	.note.nv.tkinfo,"",@"SHT_NOTE"
	.sectionflags	@"SHF_NOTE_NV_TKINFO"
	.tkinfo
        /*0018*/ 	.word	0x00000002
        /*0030*/ 	.string	""
        /*0030*/ 	.string	"ptxas"
        /*0030*/ 	.string	"Cuda compilation tools, release 13.0, V13.0.88"
        /*0030*/ 	.string	"Build cuda_13.0.r13.0/compiler.36424714_0"
        /*0030*/ 	.string	"-arch sm_100 -m 64 "



//--------------------- .note.nv.cuinfo           --------------------------
	.section	.note.nv.cuinfo,"",@"SHT_NOTE"
	.sectionflags	@"SHF_NOTE_NV_CUINFO"
        /*0018*/ 	.short	0x0002
        /*001a*/ 	.short	0x0064
        /*001c*/ 	.short	0x0082
	.zero		2


//--------------------- .nv.info                  --------------------------
	.section	.nv.info,"",@"SHT_CUDA_INFO"
	.align	4


	//----- nvinfo : EIATTR_MERCURY_ISA_VERSION
	.align		4
        /*0000*/ 	.byte	0x03, 0x5f
        /*0002*/ 	.short	0x0101


//--------------------- .nv.compat                --------------------------
	.section	.nv.compat,"",@"SHT_CUDA_COMPAT_INFO"
	.align	4
        /*0000*/ 	.byte	0x02, 0x09, 0x00, 0x00, 0x02, 0x02, 0x01, 0x00, 0x02, 0x05, 0x05, 0x00, 0x03, 0x07, 0x01, 0x01
        /*0010*/ 	.byte	0x02, 0x03, 0x00, 0x00, 0x02, 0x06, 0x01, 0x00, 0x04, 0x0b, 0x08, 0x00, 0x00, 0x00, 0x00, 0x00
        /*0020*/ 	.byte	0x00, 0x00, 0x00, 0x00


//--------------------- .nv.callgraph             --------------------------
	.section	.nv.callgraph,"",@"SHT_CUDA_CALLGRAPH"
	.align	4
	.sectionentsize	8
	.align		4
        /*0000*/ 	.word	0x00000000
	.align		4
        /*0004*/ 	.word	0xffffffff
	.align		4
        /*0008*/ 	.word	0x00000000
	.align		4
        /*000c*/ 	.word	0xfffffffe
	.align		4
        /*0010*/ 	.word	0x00000000
	.align		4
        /*0014*/ 	.word	0xfffffffd
	.align		4
        /*0018*/ 	.word	0x00000000
	.align		4
        /*001c*/ 	.word	0xfffffffc


//--------------------- .nv.constant4             --------------------------
	.section	.nv.constant4,"a",@progbits
	.align	8
	.align		8
.nv.constant4:
        /*0000*/ 	.dword	callback_addr


//--------------------- .nv.global.init           --------------------------
	.section	.nv.global.init,"aw",@progbits
	.align	8
.nv.global.init:
	.type		callback_addr,@object
	.size		callback_addr,(.L_0 - callback_addr)
	.other		callback_addr,@"STV_DEFAULT STO_CUDA_MANAGED"
callback_addr:
        /*0000*/ 	.byte	0x01, 0x00, 0x00, 0x00, 0x00, 0x00, 0x00, 0x00
.L_0:


//--------------------- .nv.shared.reserved.0     --------------------------
	.section	.nv.shared.reserved.0,"aw",@nobits
	.weak		__nv_reservedSMEM_offset_0_alias
	.size		__nv_reservedSMEM_offset_0_alias, 0, 64
	.other		__nv_reservedSMEM_offset_0_alias,@"STO_CUDA_RESERVED_SHARED STV_DEFAULT"
__nv_reservedSMEM_offset_0_alias:
	.zero		0
	.zero		64


//--------------------- SYMBOLS --------------------------

	.type		.nv.reservedSmem.offset0,@object
	.size		.nv.reservedSmem.offset0,0x4
